	.headerflags	@"EF_CUDA_TEXMODE_UNIFIED EF_CUDA_64BIT_ADDRESS EF_CUDA_ACCELERATORS EF_CUDA_SM90 EF_CUDA_VIRTUAL_SM(EF_CUDA_SM90)"
	.elftype	@"ET_EXEC"


//--------------------- .nv.info                  --------------------------
	.section	.nv.info,"",@"SHT_CUDA_INFO"
	.align	4


	//----- nvinfo : EIATTR_REGCOUNT
	.align		4
        /*0000*/ 	.byte	0x04, 0x2f
        /*0002*/ 	.short	(.L_1 - .L_0)
	.align		4
.L_0:
        /*0004*/ 	.word	index@(triton_poi_fused_convolution_34)
        /*0008*/ 	.word	0x0000000c


	//----- nvinfo : EIATTR_MIN_STACK_SIZE
	.align		4
.L_1:
        /*000c*/ 	.byte	0x04, 0x12
        /*000e*/ 	.short	(.L_3 - .L_2)
	.align		4
.L_2:
        /*0010*/ 	.word	index@(triton_poi_fused_convolution_34)
        /*0014*/ 	.word	0x00000000


	//----- nvinfo : EIATTR_FRAME_SIZE
	.align		4
.L_3:
        /*0018*/ 	.byte	0x04, 0x11
        /*001a*/ 	.short	(.L_5 - .L_4)
	.align		4
.L_4:
        /*001c*/ 	.word	index@(triton_poi_fused_convolution_34)
        /*0020*/ 	.word	0x00000000


	//----- nvinfo : EIATTR_MIN_STACK_SIZE
	.align		4
.L_5:
        /*0024*/ 	.byte	0x04, 0x12
        /*0026*/ 	.short	(.L_7 - .L_6)
	.align		4
.L_6:
        /*0028*/ 	.word	index@(triton_poi_fused_convolution_34)
        /*002c*/ 	.word	0x00000000
.L_7:


//--------------------- .nv.info.triton_poi_fused_convolution_34 --------------------------
	.section	.nv.info.triton_poi_fused_convolution_34,"",@"SHT_CUDA_INFO"
	.sectionflags	@""
	.align	4


	//----- nvinfo : EIATTR_CUDA_API_VERSION
	.align		4
        /*0000*/ 	.byte	0x04, 0x37
        /*0002*/ 	.short	(.L_9 - .L_8)
.L_8:
        /*0004*/ 	.word	0x0000007c


	//----- nvinfo : EIATTR_KPARAM_INFO
	.align		4
.L_9:
        /*0008*/ 	.byte	0x04, 0x17
        /*000a*/ 	.short	(.L_11 - .L_10)
.L_10:
        /*000c*/ 	.word	0x00000000
        /*0010*/ 	.short	0x0002
        /*0012*/ 	.short	0x0010
        /*0014*/ 	.byte	0x00, 0xf0, 0x11, 0x00


	//----- nvinfo : EIATTR_KPARAM_INFO
	.align		4
.L_11:
        /*0018*/ 	.byte	0x04, 0x17
        /*001a*/ 	.short	(.L_13 - .L_12)
.L_12:
        /*001c*/ 	.word	0x00000000
        /*0020*/ 	.short	0x0001
        /*0022*/ 	.short	0x0008
        /*0024*/ 	.byte	0x00, 0xf4, 0x21, 0x00


	//----- nvinfo : EIATTR_KPARAM_INFO
	.align		4
.L_13:
        /*0028*/ 	.byte	0x04, 0x17
        /*002a*/ 	.short	(.L_15 - .L_14)
.L_14:
        /*002c*/ 	.word	0x00000000
        /*0030*/ 	.short	0x0000
        /*0032*/ 	.short	0x0000
        /*0034*/ 	.byte	0x00, 0xf4, 0x21, 0x00


	//----- nvinfo : EIATTR_SPARSE_MMA_MASK
	.align		4
.L_15:
        /*0038*/ 	.byte	0x03, 0x50
        /*003a*/ 	.short	0x0000


	//----- nvinfo : EIATTR_MAXREG_COUNT
	.align		4
        /*003c*/ 	.byte	0x03, 0x1b
        /*003e*/ 	.short	0x00ff


	//----- nvinfo : EIATTR_EXIT_INSTR_OFFSETS
	.align		4
        /*0040*/ 	.byte	0x04, 0x1c
        /*0042*/ 	.short	(.L_17 - .L_16)


	//   ....[0]....
.L_16:
        /*0044*/ 	.word	0x00000160


	//   ....[1]....
        /*0048*/ 	.word	0x00000180


	//----- nvinfo : EIATTR_REQNTID
	.align		4
.L_17:
        /*004c*/ 	.byte	0x04, 0x10
        /*004e*/ 	.short	(.L_19 - .L_18)
.L_18:
        /*0050*/ 	.word	0x00000080
        /*0054*/ 	.word	0x00000001
        /*0058*/ 	.word	0x00000001


	//----- nvinfo : EIATTR_CBANK_PARAM_SIZE
	.align		4
.L_19:
        /*005c*/ 	.byte	0x03, 0x19
        /*005e*/ 	.short	0x0014


	//----- nvinfo : EIATTR_PARAM_CBANK
	.align		4
        /*0060*/ 	.byte	0x04, 0x0a
        /*0062*/ 	.short	(.L_21 - .L_20)
	.align		4
.L_20:
        /*0064*/ 	.word	index@(.nv.constant0.triton_poi_fused_convolution_34)
        /*0068*/ 	.short	0x0210
        /*006a*/ 	.short	0x0014


	//----- nvinfo : EIATTR_SW_WAR
	.align		4
.L_21:
        /*006c*/ 	.byte	0x04, 0x36
        /*006e*/ 	.short	(.L_23 - .L_22)
.L_22:
        /*0070*/ 	.word	0x00000008
.L_23:


//--------------------- .nv.callgraph             --------------------------
	.section	.nv.callgraph,"",@"SHT_CUDA_CALLGRAPH"
	.align	4
	.sectionentsize	8
	.align		4
        /*0000*/ 	.word	0x00000000
	.align		4
        /*0004*/ 	.word	0xffffffff
	.align		4
        /*0008*/ 	.word	0x00000000
	.align		4
        /*000c*/ 	.word	0xfffffffe
	.align		4
        /*0010*/ 	.word	0x00000000
	.align		4
        /*0014*/ 	.word	0xfffffffd
	.align		4
        /*0018*/ 	.word	0x00000000
	.align		4
        /*001c*/ 	.word	0xfffffffc


//--------------------- .text.triton_poi_fused_convolution_34 --------------------------
	.section	.text.triton_poi_fused_convolution_34,"ax",@progbits
	.align	128
        .global         triton_poi_fused_convolution_34
        .type           triton_poi_fused_convolution_34,@function
        .size           triton_poi_fused_convolution_34,(.L_x_1 - triton_poi_fused_convolution_34)
        .other          triton_poi_fused_convolution_34,@"STO_CUDA_ENTRY STV_DEFAULT"
triton_poi_fused_convolution_34:
.text.triton_poi_fused_convolution_34:
[----:B------:R-:W0:Y:S02]  /*0000*/  LDC R1, c[0x0][0x28] ;  /* 0x00000a00ff017b82 */ /* 0x000e240000000800 */
[----:B------:R-:W1:Y:S01]  /*0010*/  S2R R0, SR_TID.X ;  /* 0x0000000000007919 */ /* 0x000e620000002100 */
[----:B------:R-:W2:Y:S01]  /*0020*/  LDC.64 R2, c[0x0][0x210] ;  /* 0x00008400ff027b82 */ /* 0x000ea20000000a00 */
[----:B------:R-:W-:Y:S01]  /*0030*/  ULDC.64 UR4, c[0x0][0x208] ;  /* 0x0000820000047ab9 */ /* 0x000fe20000000a00 */
[----:B------:R-:W3:Y:S06]  /*0040*/  S2R R7, SR_CTAID.X ;  /* 0x0000000000077919 */ /* 0x000eec0000002500 */
[----:B------:R-:W4:Y:S01]  /*0050*/  LDC.64 R4, c[0x0][0x218] ;  /* 0x00008600ff047b82 */ /* 0x000f220000000a00 */
[----:B-1----:R-:W-:-:S04]  /*0060*/  SHF.L.U32 R0, R0, 0x1, RZ ;  /* 0x0000000100007819 */ /* 0x002fc800000006ff */
[----:B------:R-:W-:-:S04]  /*0070*/  LOP3.LUT R0, R0, 0xfe, RZ, 0xc0, !PT ;  /* 0x000000fe00007812 */ /* 0x000fc800078ec0ff */
[----:B---3--:R-:W-:-:S04]  /*0080*/  LEA R7, R7, R0, 0x8 ;  /* 0x0000000007077211 */ /* 0x008fc800078e40ff */
[C---:B------:R-:W-:Y:S01]  /*0090*/  ISETP.GE.AND P0, PT, R7.reuse, 0x2800, PT ;  /* 0x000028000700780c */ /* 0x040fe20003f06270 */
[----:B------:R-:W-:-:S04]  /*00a0*/  IMAD.HI R0, R7, 0x66666667, RZ ;  /* 0x6666666707007827 */ /* 0x000fc800078e02ff */
[----:B--2---:R-:W-:Y:S01]  /*00b0*/  IMAD.WIDE R2, R7, 0x4, R2 ;  /* 0x0000000407027825 */ /* 0x004fe200078e0202 */
[----:B------:R-:W-:-:S04]  /*00c0*/  SHF.R.U32.HI R9, RZ, 0x1f, R0 ;  /* 0x0000001fff097819 */ /* 0x000fc80000011600 */
[----:B------:R-:W-:-:S05]  /*00d0*/  LEA.HI.SX32 R0, R0, R9, 0x1a ;  /* 0x0000000900007211 */ /* 0x000fca00078fd2ff */
[----:B------:R-:W-:Y:S01]  /*00e0*/  IMAD R9, R0, -0xa0, R7 ;  /* 0xffffff6000097824 */ /* 0x000fe200078e0207 */
[----:B------:R-:W-:-:S03]  /*00f0*/  CS2R R6, SRZ ;  /* 0x0000000000067805 */ /* 0x000fc6000001ff00 */
[----:B----4-:R-:W-:Y:S01]  /*0100*/  IMAD.WIDE R4, R9, 0x4, R4 ;  /* 0x0000000409047825 */ /* 0x010fe200078e0204 */
[----:B------:R-:W-:Y:S02]  /*0110*/  CS2R R8, SRZ ;  /* 0x0000000000087805 */ /* 0x000fe4000001ff00 */
[----:B------:R-:W2:Y:S04]  /*0120*/  @!P0 LDG.E.64 R6, desc[UR4][R2.64] ;  /* 0x0000000402068981 */ /* 0x000ea8000c1e1b00 */
[----:B------:R-:W2:Y:S02]  /*0130*/  @!P0 LDG.E.EL.64 R8, desc[UR4][R4.64] ;  /* 0x0000000404088981 */ /* 0x000ea4000c2e1b00 */
[----:B--2---:R-:W-:Y:S01]  /*0140*/  FADD R6, R8, R6 ;  /* 0x0000000608067221 */ /* 0x004fe20000000000 */
[----:B------:R-:W-:Y:S01]  /*0150*/  FADD R7, R9, R7 ;  /* 0x0000000709077221 */ /* 0x000fe20000000000 */
[----:B------:R-:W-:Y:S06]  /*0160*/  @P0 EXIT ;  /* 0x000000000000094d */ /* 0x000fec0003800000 */
[----:B------:R-:W-:Y:S01]  /*0170*/  STG.E.64 desc[UR4][R2.64], R6 ;  /* 0x0000000602007986 */ /* 0x000fe2000c101b04 */
[----:B------:R-:W-:Y:S05]  /*0180*/  EXIT ;  /* 0x000000000000794d */ /* 0x000fea0003800000 */
.L_x_0:
[----:B------:R-:W-:-:S00]  /*0190*/  BRA `(.L_x_0) ;  /* 0xfffffffc00fc7947 */ /* 0x000fc0000383ffff */
[----:B------:R-:W-:-:S00]  /*01a0*/  NOP ;  /* 0x0000000000007918 */ /* 0x000fc00000000000 */
        /* <DEDUP_REMOVED lines=13> */
.L_x_1:


//--------------------- .nv.constant0.triton_poi_fused_convolution_34 --------------------------
	.section	.nv.constant0.triton_poi_fused_convolution_34,"a",@progbits
	.sectionflags	@""
	.align	4
.nv.constant0.triton_poi_fused_convolution_34:
	.zero		548
